//
// Generated by NVIDIA NVVM Compiler
//
// Compiler Build ID: CL-36424714
// Cuda compilation tools, release 13.0, V13.0.88
// Based on NVVM 20.0.0
//

.version 9.0
.target sm_100
.address_size 64

	// .globl	_Z13reduce_sum_v8PfS_i
.extern .shared .align 16 .b8 sdata[];

.visible .entry _Z13reduce_sum_v8PfS_i(
	.param .u64 .ptr .align 1 _Z13reduce_sum_v8PfS_i_param_0,
	.param .u64 .ptr .align 1 _Z13reduce_sum_v8PfS_i_param_1,
	.param .u32 _Z13reduce_sum_v8PfS_i_param_2
)
{
	.reg .pred 	%p<27>;
	.reg .b32 	%r<28>;
	.reg .b32 	%f<33>;
	.reg .b64 	%rd<9>;

	ld.param.u64 	%rd3, [_Z13reduce_sum_v8PfS_i_param_0];
	ld.param.u64 	%rd2, [_Z13reduce_sum_v8PfS_i_param_1];
	ld.param.u32 	%r8, [_Z13reduce_sum_v8PfS_i_param_2];
	cvta.to.global.u64 	%rd1, %rd3;
	mov.u32 	%r1, %tid.x;
	mov.u32 	%r9, %ctaid.x;
	mov.u32 	%r27, %ntid.x;
	mul.lo.s32 	%r10, %r27, %r9;
	shl.b32 	%r11, %r10, 1;
	add.s32 	%r3, %r11, %r1;
	setp.ge.s32 	%p1, %r3, %r8;
	mov.f32 	%f32, 0f00000000;
	@%p1 bra 	$L__BB0_2;
	mul.wide.s32 	%rd4, %r3, 4;
	add.s64 	%rd5, %rd1, %rd4;
	ld.global.f32 	%f6, [%rd5];
	add.f32 	%f32, %f6, 0f00000000;
$L__BB0_2:
	add.s32 	%r4, %r27, %r3;
	setp.ge.s32 	%p2, %r4, %r8;
	@%p2 bra 	$L__BB0_4;
	mul.wide.s32 	%rd6, %r4, 4;
	add.s64 	%rd7, %rd1, %rd6;
	ld.global.f32 	%f7, [%rd7];
	add.f32 	%f32, %f32, %f7;
$L__BB0_4:
	shl.b32 	%r12, %r1, 2;
	mov.u32 	%r13, sdata;
	add.s32 	%r5, %r13, %r12;
	st.shared.f32 	[%r5], %f32;
	bar.sync 	0;
	setp.lt.u32 	%p3, %r27, 66;
	@%p3 bra 	$L__BB0_8;
$L__BB0_5:
	shr.u32 	%r7, %r27, 1;
	setp.ge.u32 	%p4, %r1, %r7;
	add.s32 	%r14, %r7, %r3;
	setp.ge.s32 	%p5, %r14, %r8;
	or.pred  	%p6, %p4, %p5;
	@%p6 bra 	$L__BB0_7;
	shl.b32 	%r15, %r7, 2;
	add.s32 	%r16, %r5, %r15;
	ld.shared.f32 	%f8, [%r16];
	ld.shared.f32 	%f9, [%r5];
	add.f32 	%f10, %f8, %f9;
	st.shared.f32 	[%r5], %f10;
$L__BB0_7:
	bar.sync 	0;
	setp.gt.u32 	%p7, %r27, 131;
	mov.u32 	%r27, %r7;
	@%p7 bra 	$L__BB0_5;
$L__BB0_8:
	setp.gt.u32 	%p8, %r1, 31;
	add.s32 	%r18, %r1, 32;
	setp.ge.s32 	%p9, %r18, %r8;
	or.pred  	%p10, %p8, %p9;
	@%p10 bra 	$L__BB0_10;
	ld.volatile.shared.f32 	%f11, [%r5+128];
	ld.volatile.shared.f32 	%f12, [%r5];
	add.f32 	%f13, %f11, %f12;
	st.volatile.shared.f32 	[%r5], %f13;
$L__BB0_10:
	bar.warp.sync 	-1;
	setp.gt.u32 	%p11, %r1, 15;
	add.s32 	%r20, %r1, 16;
	setp.ge.s32 	%p12, %r20, %r8;
	or.pred  	%p13, %p11, %p12;
	@%p13 bra 	$L__BB0_12;
	ld.volatile.shared.f32 	%f14, [%r5+64];
	ld.volatile.shared.f32 	%f15, [%r5];
	add.f32 	%f16, %f14, %f15;
	st.volatile.shared.f32 	[%r5], %f16;
$L__BB0_12:
	bar.warp.sync 	-1;
	setp.gt.u32 	%p14, %r1, 7;
	add.s32 	%r22, %r1, 8;
	setp.ge.s32 	%p15, %r22, %r8;
	or.pred  	%p16, %p14, %p15;
	@%p16 bra 	$L__BB0_14;
	ld.volatile.shared.f32 	%f17, [%r5+32];
	ld.volatile.shared.f32 	%f18, [%r5];
	add.f32 	%f19, %f17, %f18;
	st.volatile.shared.f32 	[%r5], %f19;
$L__BB0_14:
	bar.warp.sync 	-1;
	setp.gt.u32 	%p17, %r1, 3;
	add.s32 	%r24, %r1, 4;
	setp.ge.s32 	%p18, %r24, %r8;
	or.pred  	%p19, %p17, %p18;
	@%p19 bra 	$L__BB0_16;
	ld.volatile.shared.f32 	%f20, [%r5+16];
	ld.volatile.shared.f32 	%f21, [%r5];
	add.f32 	%f22, %f20, %f21;
	st.volatile.shared.f32 	[%r5], %f22;
$L__BB0_16:
	bar.warp.sync 	-1;
	setp.gt.u32 	%p20, %r1, 1;
	add.s32 	%r26, %r1, 2;
	setp.ge.s32 	%p21, %r26, %r8;
	or.pred  	%p22, %p20, %p21;
	@%p22 bra 	$L__BB0_18;
	ld.volatile.shared.f32 	%f23, [%r5+8];
	ld.volatile.shared.f32 	%f24, [%r5];
	add.f32 	%f25, %f23, %f24;
	st.volatile.shared.f32 	[%r5], %f25;
$L__BB0_18:
	bar.warp.sync 	-1;
	setp.ne.s32 	%p23, %r1, 0;
	setp.lt.s32 	%p24, %r8, 2;
	or.pred  	%p25, %p23, %p24;
	@%p25 bra 	$L__BB0_20;
	ld.volatile.shared.f32 	%f26, [%r5+4];
	ld.volatile.shared.f32 	%f27, [%r5];
	add.f32 	%f28, %f26, %f27;
	st.volatile.shared.f32 	[%r5], %f28;
$L__BB0_20:
	setp.ne.s32 	%p26, %r1, 0;
	bar.warp.sync 	-1;
	@%p26 bra 	$L__BB0_22;
	ld.shared.f32 	%f29, [sdata];
	cvta.to.global.u64 	%rd8, %rd2;
	atom.global.add.f32 	%f30, [%rd8], %f29;
$L__BB0_22:
	ret;

}


// ===== COMPILED SASS (sm_100) =====

	.target	sm_100

	.elftype	@"ET_EXEC"


//--------------------- .note.nv.tkinfo           --------------------------
	.section	.note.nv.tkinfo,"",@"SHT_NOTE"
	.sectionflags	@"SHF_NOTE_NV_TKINFO"
	.tkinfo
        /*0018*/ 	.word	0x00000002
        /*0030*/ 	.string	""
        /*0030*/ 	.string	"ptxas"
        /*0030*/ 	.string	"Cuda compilation tools, release 13.0, V13.0.88"
        /*0030*/ 	.string	"Build cuda_13.0.r13.0/compiler.36424714_0"
        /*0030*/ 	.string	"-arch sm_100 -m 64 "



//--------------------- .note.nv.cuinfo           --------------------------
	.section	.note.nv.cuinfo,"",@"SHT_NOTE"
	.sectionflags	@"SHF_NOTE_NV_CUINFO"
        /*0018*/ 	.short	0x0002
        /*001a*/ 	.short	0x0064
        /*001c*/ 	.short	0x0082
	.zero		2


//--------------------- .nv.info                  --------------------------
	.section	.nv.info,"",@"SHT_CUDA_INFO"
	.align	4


	//----- nvinfo : EIATTR_REGCOUNT
	.align		4
        /*0000*/ 	.byte	0x04, 0x2f
        /*0002*/ 	.short	(.L_1 - .L_0)
	.align		4
.L_0:
        /*0004*/ 	.word	index@(_Z13reduce_sum_v8PfS_i)
        /*0008*/ 	.word	0x0000000e


	//----- nvinfo : EIATTR_FRAME_SIZE
	.align		4
.L_1:
        /*000c*/ 	.byte	0x04, 0x11
        /*000e*/ 	.short	(.L_3 - .L_2)
	.align		4
.L_2:
        /*0010*/ 	.word	index@(_Z13reduce_sum_v8PfS_i)
        /*0014*/ 	.word	0x00000000


	//----- nvinfo : EIATTR_MIN_STACK_SIZE
	.align		4
.L_3:
        /*0018*/ 	.byte	0x04, 0x12
        /*001a*/ 	.short	(.L_5 - .L_4)
	.align		4
.L_4:
        /*001c*/ 	.word	index@(_Z13reduce_sum_v8PfS_i)
        /*0020*/ 	.word	0x00000000
.L_5:


//--------------------- .nv.compat                --------------------------
	.section	.nv.compat,"",@"SHT_CUDA_COMPAT_INFO"
	.align	4
        /*0000*/ 	.byte	0x02, 0x09, 0x00, 0x00, 0x02, 0x02, 0x01, 0x00, 0x02, 0x05, 0x05, 0x00, 0x03, 0x07, 0x01, 0x01
        /*0010*/ 	.byte	0x02, 0x03, 0x00, 0x00, 0x02, 0x06, 0x01, 0x00, 0x04, 0x0b, 0x08, 0x00, 0x09, 0x00, 0x00, 0x00
        /*0020*/ 	.byte	0x00, 0x00, 0x00, 0x00


//--------------------- .nv.info._Z13reduce_sum_v8PfS_i --------------------------
	.section	.nv.info._Z13reduce_sum_v8PfS_i,"",@"SHT_CUDA_INFO"
	.sectionflags	@""
	.align	4


	//----- nvinfo : EIATTR_CUDA_API_VERSION
	.align		4
        /*0000*/ 	.byte	0x04, 0x37
        /*0002*/ 	.short	(.L_7 - .L_6)
.L_6:
        /*0004*/ 	.word	0x00000082


	//----- nvinfo : EIATTR_KPARAM_INFO
	.align		4
.L_7:
        /*0008*/ 	.byte	0x04, 0x17
        /*000a*/ 	.short	(.L_9 - .L_8)
.L_8:
        /*000c*/ 	.word	0x00000000
        /*0010*/ 	.short	0x0002
        /*0012*/ 	.short	0x0010
        /*0014*/ 	.byte	0x00, 0xf0, 0x11, 0x00


	//----- nvinfo : EIATTR_KPARAM_INFO
	.align		4
.L_9:
        /*0018*/ 	.byte	0x04, 0x17
        /*001a*/ 	.short	(.L_11 - .L_10)
.L_10:
        /*001c*/ 	.word	0x00000000
        /*0020*/ 	.short	0x0001
        /*0022*/ 	.short	0x0008
        /*0024*/ 	.byte	0x00, 0xf5, 0x21, 0x00


	//----- nvinfo : EIATTR_KPARAM_INFO
	.align		4
.L_11:
        /*0028*/ 	.byte	0x04, 0x17
        /*002a*/ 	.short	(.L_13 - .L_12)
.L_12:
        /*002c*/ 	.word	0x00000000
        /*0030*/ 	.short	0x0000
        /*0032*/ 	.short	0x0000
        /*0034*/ 	.byte	0x00, 0xf5, 0x21, 0x00


	//----- nvinfo : EIATTR_SPARSE_MMA_MASK
	.align		4
.L_13:
        /*0038*/ 	.byte	0x03, 0x50
        /*003a*/ 	.short	0x0000


	//----- nvinfo : EIATTR_MAXREG_COUNT
	.align		4
        /*003c*/ 	.byte	0x03, 0x1b
        /*003e*/ 	.short	0x00ff


	//----- nvinfo : EIATTR_NUM_BARRIERS
	.align		4
        /*0040*/ 	.byte	0x02, 0x4c
        /*0042*/ 	.byte	0x01
	.zero		1


	//----- nvinfo : EIATTR_MERCURY_ISA_VERSION
	.align		4
        /*0044*/ 	.byte	0x03, 0x5f
        /*0046*/ 	.short	0x0101


	//----- nvinfo : EIATTR_COOP_GROUP_MASK_REGIDS
	.align		4
        /*0048*/ 	.byte	0x04, 0x29
        /*004a*/ 	.short	(.L_15 - .L_14)


	//   ....[0]....
.L_14:
        /*004c*/ 	.word	0xffffffff


	//   ....[1]....
        /*0050*/ 	.word	0xffffffff


	//   ....[2]....
        /*0054*/ 	.word	0xffffffff


	//   ....[3]....
        /*0058*/ 	.word	0xffffffff


	//   ....[4]....
        /*005c*/ 	.word	0xffffffff


	//   ....[5]....
        /*0060*/ 	.word	0xffffffff


	//----- nvinfo : EIATTR_COOP_GROUP_INSTR_OFFSETS
	.align		4
.L_15:
        /*0064*/ 	.byte	0x04, 0x28
        /*0066*/ 	.short	(.L_17 - .L_16)


	//   ....[0]....
.L_16:
        /*0068*/ 	.word	0x00000360


	//   ....[1]....
        /*006c*/ 	.word	0x000003e0


	//   ....[2]....
        /*0070*/ 	.word	0x00000460


	//   ....[3]....
        /*0074*/ 	.word	0x000004d0


	//   ....[4]....
        /*0078*/ 	.word	0x00000540


	//   ....[5]....
        /*007c*/ 	.word	0x000005a0


	//----- nvinfo : EIATTR_VRC_CTA_INIT_COUNT
	.align		4
.L_17:
        /*0080*/ 	.byte	0x02, 0x4a
	.zero		1
	.zero		1


	//----- nvinfo : EIATTR_EXIT_INSTR_OFFSETS
	.align		4
        /*0084*/ 	.byte	0x04, 0x1c
        /*0086*/ 	.short	(.L_19 - .L_18)


	//   ....[0]....
.L_18:
        /*0088*/ 	.word	0x000005b0


	//   ....[1]....
        /*008c*/ 	.word	0x00000620


	//----- nvinfo : EIATTR_CBANK_PARAM_SIZE
	.align		4
.L_19:
        /*0090*/ 	.byte	0x03, 0x19
        /*0092*/ 	.short	0x0014


	//----- nvinfo : EIATTR_PARAM_CBANK
	.align		4
        /*0094*/ 	.byte	0x04, 0x0a
        /*0096*/ 	.short	(.L_21 - .L_20)
	.align		4
.L_20:
        /*0098*/ 	.word	index@(.nv.constant0._Z13reduce_sum_v8PfS_i)
        /*009c*/ 	.short	0x0380
        /*009e*/ 	.short	0x0014


	//----- nvinfo : EIATTR_SW_WAR
	.align		4
.L_21:
        /*00a0*/ 	.byte	0x04, 0x36
        /*00a2*/ 	.short	(.L_23 - .L_22)
.L_22:
        /*00a4*/ 	.word	0x00000008
.L_23:


//--------------------- .nv.callgraph             --------------------------
	.section	.nv.callgraph,"",@"SHT_CUDA_CALLGRAPH"
	.align	4
	.sectionentsize	8
	.align		4
        /*0000*/ 	.word	0x00000000
	.align		4
        /*0004*/ 	.word	0xffffffff
	.align		4
        /*0008*/ 	.word	0x00000000
	.align		4
        /*000c*/ 	.word	0xfffffffe
	.align		4
        /*0010*/ 	.word	0x00000000
	.align		4
        /*0014*/ 	.word	0xfffffffd
	.align		4
        /*0018*/ 	.word	0x00000000
	.align		4
        /*001c*/ 	.word	0xfffffffc


//--------------------- .text._Z13reduce_sum_v8PfS_i --------------------------
	.section	.text._Z13reduce_sum_v8PfS_i,"ax",@progbits
	.align	128
        .global         _Z13reduce_sum_v8PfS_i
        .type           _Z13reduce_sum_v8PfS_i,@function
        .size           _Z13reduce_sum_v8PfS_i,(.L_x_3 - _Z13reduce_sum_v8PfS_i)
        .other          _Z13reduce_sum_v8PfS_i,@"STO_CUDA_ENTRY STV_DEFAULT"
_Z13reduce_sum_v8PfS_i:
.text._Z13reduce_sum_v8PfS_i:
[----:B------:R-:W-:Y:S01]  /*0000*/  LDC R1, c[0x0][0x37c] ;  /* 0x0000df00ff017b82 */ /* 0x000fe20000000800 */
[----:B------:R-:W0:Y:S07]  /*0010*/  S2R R0, SR_TID.X ;  /* 0x0000000000007919 */ /* 0x000e2e0000002100 */
[----:B------:R-:W1:Y:S01]  /*0020*/  S2UR UR4, SR_CTAID.X ;  /* 0x00000000000479c3 */ /* 0x000e620000002500 */
[----:B------:R-:W2:Y:S01]  /*0030*/  LDCU UR5, c[0x0][0x390] ;  /* 0x00007200ff0577ac */ /* 0x000ea20008000800 */
[----:B------:R-:W3:Y:S06]  /*0040*/  LDCU.64 UR6, c[0x0][0x358] ;  /* 0x00006b00ff0677ac */ /* 0x000eec0008000a00 */
[----:B------:R-:W1:Y:S01]  /*0050*/  LDC R8, c[0x0][0x360] ;  /* 0x0000d800ff087b82 */ /* 0x000e620000000800 */
[----:B--2---:R-:W-:-:S02]  /*0060*/  IMAD.U32 R2, RZ, RZ, UR5 ;  /* 0x00000005ff027e24 */ /* 0x004fc4000f8e00ff */
[----:B-1----:R-:W-:-:S04]  /*0070*/  IMAD R3, R8, UR4, RZ ;  /* 0x0000000408037c24 */ /* 0x002fc8000f8e02ff */
[----:B0-----:R-:W-:-:S04]  /*0080*/  IMAD R9, R3, 0x2, R0 ;  /* 0x0000000203097824 */ /* 0x001fc800078e0200 */
[C---:B------:R-:W-:Y:S01]  /*0090*/  IMAD.IADD R3, R9.reuse, 0x1, R8 ;  /* 0x0000000109037824 */ /* 0x040fe200078e0208 */
[----:B------:R-:W-:-:S04]  /*00a0*/  ISETP.GE.AND P1, PT, R9, R2, PT ;  /* 0x000000020900720c */ /* 0x000fc80003f26270 */
[----:B------:R-:W-:-:S09]  /*00b0*/  ISETP.GE.AND P0, PT, R3, R2, PT ;  /* 0x000000020300720c */ /* 0x000fd20003f06270 */
[----:B------:R-:W0:Y:S08]  /*00c0*/  @!P1 LDC.64 R4, c[0x0][0x380] ;  /* 0x0000e000ff049b82 */ /* 0x000e300000000a00 */
[----:B------:R-:W1:Y:S01]  /*00d0*/  @!P0 LDC.64 R6, c[0x0][0x380] ;  /* 0x0000e000ff068b82 */ /* 0x000e620000000a00 */
[----:B0-----:R-:W-:-:S06]  /*00e0*/  @!P1 IMAD.WIDE R4, R9, 0x4, R4 ;  /* 0x0000000409049825 */ /* 0x001fcc00078e0204 */
[----:B---3--:R-:W2:Y:S01]  /*00f0*/  @!P1 LDG.E R4, desc[UR6][R4.64] ;  /* 0x0000000604049981 */ /* 0x008ea2000c1e1900 */
[----:B-1----:R-:W-:-:S06]  /*0100*/  @!P0 IMAD.WIDE R6, R3, 0x4, R6 ;  /* 0x0000000403068825 */ /* 0x002fcc00078e0206 */
[----:B------:R-:W3:Y:S01]  /*0110*/  @!P0 LDG.E R7, desc[UR6][R6.64] ;  /* 0x0000000606078981 */ /* 0x000ee2000c1e1900 */
[----:B------:R-:W0:Y:S01]  /*0120*/  S2UR UR5, SR_CgaCtaId ;  /* 0x00000000000579c3 */ /* 0x000e220000008800 */
[----:B------:R-:W-:Y:S01]  /*0130*/  UMOV UR4, 0x400 ;  /* 0x0000040000047882 */ /* 0x000fe20000000000 */
[----:B------:R-:W-:Y:S01]  /*0140*/  IMAD.MOV.U32 R10, RZ, RZ, RZ ;  /* 0x000000ffff0a7224 */ /* 0x000fe200078e00ff */
[----:B------:R-:W-:Y:S01]  /*0150*/  IADD3 R11, PT, PT, R0, 0x20, RZ ;  /* 0x00000020000b7810 */ /* 0x000fe20007ffe0ff */
[----:B0-----:R-:W-:-:S06]  /*0160*/  ULEA UR4, UR5, UR4, 0x18 ;  /* 0x0000000405047291 */ /* 0x001fcc000f8ec0ff */
[----:B------:R-:W-:Y:S01]  /*0170*/  LEA R3, R0, UR4, 0x2 ;  /* 0x0000000400037c11 */ /* 0x000fe2000f8e10ff */
[----:B--2---:R-:W-:Y:S01]  /*0180*/  @!P1 FADD R10, RZ, R4 ;  /* 0x00000004ff0a9221 */ /* 0x004fe20000000000 */
[----:B------:R-:W-:-:S03]  /*0190*/  ISETP.GE.U32.AND P1, PT, R8, 0x42, PT ;  /* 0x000000420800780c */ /* 0x000fc60003f26070 */
[----:B---3--:R-:W-:-:S05]  /*01a0*/  @!P0 FADD R10, R10, R7 ;  /* 0x000000070a0a8221 */ /* 0x008fca0000000000 */
[----:B------:R0:W-:Y:S01]  /*01b0*/  STS [R3], R10 ;  /* 0x0000000a03007388 */ /* 0x0001e20000000800 */
[----:B------:R-:W-:Y:S06]  /*01c0*/  BAR.SYNC.DEFER_BLOCKING 0x0 ;  /* 0x0000000000007b1d */ /* 0x000fec0000010000 */
[----:B------:R-:W-:Y:S05]  /*01d0*/  @!P1 BRA `(.L_x_0) ;  /* 0x0000000000389947 */ /* 0x000fea0003800000 */
[----:B------:R-:W1:Y:S02]  /*01e0*/  LDC R2, c[0x0][0x390] ;  /* 0x0000e400ff027b82 */ /* 0x000e640000000800 */
.L_x_1:
[----:B0-----:R-:W-:-:S05]  /*01f0*/  SHF.R.U32.HI R10, RZ, 0x1, R8 ;  /* 0x00000001ff0a7819 */ /* 0x001fca0000011608 */
[----:B------:R-:W-:-:S05]  /*0200*/  IMAD.IADD R5, R9, 0x1, R10 ;  /* 0x0000000109057824 */ /* 0x000fca00078e020a */
[----:B-1----:R-:W-:-:S04]  /*0210*/  ISETP.GE.AND P0, PT, R5, R2, PT ;  /* 0x000000020500720c */ /* 0x002fc80003f06270 */
[----:B------:R-:W-:-:S13]  /*0220*/  ISETP.GE.U32.OR P0, PT, R0, R10, P0 ;  /* 0x0000000a0000720c */ /* 0x000fda0000706470 */
[----:B------:R-:W-:Y:S01]  /*0230*/  @!P0 IMAD R4, R10, 0x4, R3 ;  /* 0x000000040a048824 */ /* 0x000fe200078e0203 */
[----:B------:R-:W-:Y:S05]  /*0240*/  @!P0 LDS R5, [R3] ;  /* 0x0000000003058984 */ /* 0x000fea0000000800 */
[----:B------:R-:W0:Y:S02]  /*0250*/  @!P0 LDS R4, [R4] ;  /* 0x0000000004048984 */ /* 0x000e240000000800 */
[----:B0-----:R-:W-:-:S05]  /*0260*/  @!P0 FADD R6, R4, R5 ;  /* 0x0000000504068221 */ /* 0x001fca0000000000 */
[----:B------:R2:W-:Y:S01]  /*0270*/  @!P0 STS [R3], R6 ;  /* 0x0000000603008388 */ /* 0x0005e20000000800 */
[----:B------:R-:W-:Y:S01]  /*0280*/  BAR.SYNC.DEFER_BLOCKING 0x0 ;  /* 0x0000000000007b1d */ /* 0x000fe20000010000 */
[----:B------:R-:W-:Y:S02]  /*0290*/  ISETP.GT.U32.AND P0, PT, R8, 0x83, PT ;  /* 0x000000830800780c */ /* 0x000fe40003f04070 */
[----:B------:R-:W-:-:S11]  /*02a0*/  MOV R8, R10 ;  /* 0x0000000a00087202 */ /* 0x000fd60000000f00 */
[----:B--2---:R-:W-:Y:S05]  /*02b0*/  @P0 BRA `(.L_x_1) ;  /* 0xfffffffc00cc0947 */ /* 0x004fea000383ffff */
.L_x_0:
[----:B------:R-:W-:Y:S01]  /*02c0*/  ISETP.GE.AND P0, PT, R11, R2, PT ;  /* 0x000000020b00720c */ /* 0x000fe20003f06270 */
[----:B------:R-:W-:-:S03]  /*02d0*/  VIADD R7, R0, 0x10 ;  /* 0x0000001000077836 */ /* 0x000fc60000000000 */
[C---:B------:R-:W-:Y:S02]  /*02e0*/  ISETP.GT.U32.OR P0, PT, R0.reuse, 0x1f, P0 ;  /* 0x0000001f0000780c */ /* 0x040fe40000704470 */
[----:B------:R-:W-:Y:S01]  /*02f0*/  ISETP.GE.AND P1, PT, R7, R2, PT ;  /* 0x000000020700720c */ /* 0x000fe20003f26270 */
[----:B------:R-:W-:-:S03]  /*0300*/  VIADD R7, R0, 0x8 ;  /* 0x0000000800077836 */ /* 0x000fc60000000000 */
[----:B------:R-:W-:-:S07]  /*0310*/  ISETP.GT.U32.OR P1, PT, R0, 0xf, P1 ;  /* 0x0000000f0000780c */ /* 0x000fce0000f24470 */
[----:B------:R-:W-:Y:S04]  /*0320*/  @!P0 LDS R4, [R3+0x80] ;  /* 0x0000800003048984 */ /* 0x000fe80000000800 */
[----:B------:R-:W1:Y:S02]  /*0330*/  @!P0 LDS R5, [R3] ;  /* 0x0000000003058984 */ /* 0x000e640000000800 */
[----:B-1----:R-:W-:-:S05]  /*0340*/  @!P0 FADD R4, R4, R5 ;  /* 0x0000000504048221 */ /* 0x002fca0000000000 */
[----:B------:R-:W-:Y:S01]  /*0350*/  @!P0 STS [R3], R4 ;  /* 0x0000000403008388 */ /* 0x000fe20000000800 */
[----:B------:R-:W-:-:S03]  /*0360*/  NOP ;  /* 0x0000000000007918 */ /* 0x000fc60000000000 */
[----:B------:R-:W-:Y:S01]  /*0370*/  @!P1 LDS R5, [R3+0x40] ;  /* 0x0000400003059984 */ /* 0x000fe20000000800 */
[----:B------:R-:W-:Y:S02]  /*0380*/  ISETP.GE.AND P0, PT, R7, R2, PT ;  /* 0x000000020700720c */ /* 0x000fe40003f06270 */
[C---:B------:R-:W-:Y:S01]  /*0390*/  IADD3 R7, PT, PT, R0.reuse, 0x4, RZ ;  /* 0x0000000400077810 */ /* 0x040fe20007ffe0ff */
[----:B------:R-:W1:Y:S01]  /*03a0*/  @!P1 LDS R6, [R3] ;  /* 0x0000000003069984 */ /* 0x000e620000000800 */
[----:B------:R-:W-:Y:S01]  /*03b0*/  ISETP.GT.U32.OR P0, PT, R0, 0x7, P0 ;  /* 0x000000070000780c */ /* 0x000fe20000704470 */
[----:B-1----:R-:W-:-:S05]  /*03c0*/  @!P1 FADD R6, R5, R6 ;  /* 0x0000000605069221 */ /* 0x002fca0000000000 */
[----:B------:R-:W-:Y:S01]  /*03d0*/  @!P1 STS [R3], R6 ;  /* 0x0000000603009388 */ /* 0x000fe20000000800 */
[----:B------:R-:W-:-:S06]  /*03e0*/  NOP ;  /* 0x0000000000007918 */ /* 0x000fcc0000000000 */
[----:B------:R-:W-:Y:S01]  /*03f0*/  @!P0 LDS R5, [R3+0x20] ;  /* 0x0000200003058984 */ /* 0x000fe20000000800 */
[----:B------:R-:W-:Y:S01]  /*0400*/  ISETP.GE.AND P1, PT, R7, R2, PT ;  /* 0x000000020700720c */ /* 0x000fe20003f26270 */
[C---:B------:R-:W-:Y:S02]  /*0410*/  VIADD R7, R0.reuse, 0x2 ;  /* 0x0000000200077836 */ /* 0x040fe40000000000 */
[----:B------:R-:W1:Y:S01]  /*0420*/  @!P0 LDS R4, [R3] ;  /* 0x0000000003048984 */ /* 0x000e620000000800 */
[----:B------:R-:W-:Y:S01]  /*0430*/  ISETP.GT.U32.OR P1, PT, R0, 0x3, P1 ;  /* 0x000000030000780c */ /* 0x000fe20000f24470 */
[----:B-1----:R-:W-:-:S05]  /*0440*/  @!P0 FADD R4, R5, R4 ;  /* 0x0000000405048221 */ /* 0x002fca0000000000 */
[----:B------:R-:W-:Y:S01]  /*0450*/  @!P0 STS [R3], R4 ;  /* 0x0000000403008388 */ /* 0x000fe20000000800 */
[----:B------:R-:W-:-:S06]  /*0460*/  NOP ;  /* 0x0000000000007918 */ /* 0x000fcc0000000000 */
[----:B------:R-:W-:Y:S01]  /*0470*/  @!P1 LDS R5, [R3+0x10] ;  /* 0x0000100003059984 */ /* 0x000fe20000000800 */
[----:B------:R-:W-:-:S03]  /*0480*/  ISETP.GE.AND P0, PT, R7, R2, PT ;  /* 0x000000020700720c */ /* 0x000fc60003f06270 */
[----:B------:R-:W1:Y:S01]  /*0490*/  @!P1 LDS R6, [R3] ;  /* 0x0000000003069984 */ /* 0x000e620000000800 */
[----:B------:R-:W-:Y:S01]  /*04a0*/  ISETP.GT.U32.OR P0, PT, R0, 0x1, P0 ;  /* 0x000000010000780c */ /* 0x000fe20000704470 */
[----:B-1----:R-:W-:-:S05]  /*04b0*/  @!P1 FADD R6, R5, R6 ;  /* 0x0000000605069221 */ /* 0x002fca0000000000 */
[----:B------:R-:W-:Y:S01]  /*04c0*/  @!P1 STS [R3], R6 ;  /* 0x0000000603009388 */ /* 0x000fe20000000800 */
[----:B------:R-:W-:-:S06]  /*04d0*/  NOP ;  /* 0x0000000000007918 */ /* 0x000fcc0000000000 */
[----:B------:R-:W-:Y:S01]  /*04e0*/  @!P0 LDS R5, [R3+0x8] ;  /* 0x0000080003058984 */ /* 0x000fe20000000800 */
[----:B------:R-:W-:-:S03]  /*04f0*/  ISETP.GE.AND P1, PT, R2, 0x2, PT ;  /* 0x000000020200780c */ /* 0x000fc60003f26270 */
[----:B------:R-:W1:Y:S01]  /*0500*/  @!P0 LDS R4, [R3] ;  /* 0x0000000003048984 */ /* 0x000e620000000800 */
[----:B------:R-:W-:Y:S01]  /*0510*/  ISETP.NE.OR P1, PT, R0, RZ, !P1 ;  /* 0x000000ff0000720c */ /* 0x000fe20004f25670 */
[----:B-1----:R-:W-:-:S05]  /*0520*/  @!P0 FADD R4, R5, R4 ;  /* 0x0000000405048221 */ /* 0x002fca0000000000 */
[----:B------:R-:W-:Y:S01]  /*0530*/  @!P0 STS [R3], R4 ;  /* 0x0000000403008388 */ /* 0x000fe20000000800 */
[----:B------:R-:W-:-:S06]  /*0540*/  NOP ;  /* 0x0000000000007918 */ /* 0x000fcc0000000000 */
[----:B------:R-:W-:Y:S01]  /*0550*/  @!P1 LDS R2, [R3+0x4] ;  /* 0x0000040003029984 */ /* 0x000fe20000000800 */
[----:B------:R-:W-:-:S03]  /*0560*/  ISETP.NE.AND P0, PT, R0, RZ, PT ;  /* 0x000000ff0000720c */ /* 0x000fc60003f05270 */
[----:B------:R-:W1:Y:S02]  /*0570*/  @!P1 LDS R5, [R3] ;  /* 0x0000000003059984 */ /* 0x000e640000000800 */
[----:B-1----:R-:W-:-:S05]  /*0580*/  @!P1 FADD R2, R2, R5 ;  /* 0x0000000502029221 */ /* 0x002fca0000000000 */
[----:B------:R1:W-:Y:S01]  /*0590*/  @!P1 STS [R3], R2 ;  /* 0x0000000203009388 */ /* 0x0003e20000000800 */
[----:B------:R-:W-:Y:S02]  /*05a0*/  NOP ;  /* 0x0000000000007918 */ /* 0x000fe40000000000 */
[----:B------:R-:W-:Y:S05]  /*05b0*/  @P0 EXIT ;  /* 0x000000000000094d */ /* 0x000fea0003800000 */
[----:B------:R-:W2:Y:S01]  /*05c0*/  S2UR UR5, SR_CgaCtaId ;  /* 0x00000000000579c3 */ /* 0x000ea20000008800 */
[----:B------:R-:W-:-:S07]  /*05d0*/  UMOV UR4, 0x400 ;  /* 0x0000040000047882 */ /* 0x000fce0000000000 */
[----:B01----:R-:W0:Y:S01]  /*05e0*/  LDC.64 R2, c[0x0][0x388] ;  /* 0x0000e200ff027b82 */ /* 0x003e220000000a00 */
[----:B--2---:R-:W-:-:S09]  /*05f0*/  ULEA UR4, UR5, UR4, 0x18 ;  /* 0x0000000405047291 */ /* 0x004fd2000f8ec0ff */
[----:B------:R-:W0:Y:S04]  /*0600*/  LDS R5, [UR4] ;  /* 0x00000004ff057984 */ /* 0x000e280008000800 */
[----:B0-----:R-:W-:Y:S01]  /*0610*/  REDG.E.ADD.F32.FTZ.RN.STRONG.GPU desc[UR6][R2.64], R5 ;  /* 0x00000005020079a6 */ /* 0x001fe2000c12f306 */
[----:B------:R-:W-:Y:S05]  /*0620*/  EXIT ;  /* 0x000000000000794d */ /* 0x000fea0003800000 */
.L_x_2:
[----:B------:R-:W-:-:S00]  /*0630*/  BRA `(.L_x_2) ;  /* 0xfffffffc00fc7947 */ /* 0x000fc0000383ffff */
[----:B------:R-:W-:-:S00]  /*0640*/  NOP ;  /* 0x0000000000007918 */ /* 0x000fc00000000000 */
        /* <DEDUP_REMOVED lines=11> */
.L_x_3:


//--------------------- .nv.shared._Z13reduce_sum_v8PfS_i --------------------------
	.section	.nv.shared._Z13reduce_sum_v8PfS_i,"aw",@nobits
	.sectionflags	@""
	.align	16
	.zero		1024


//--------------------- .nv.shared.reserved.0     --------------------------
	.section	.nv.shared.reserved.0,"aw",@nobits
	.weak		__nv_reservedSMEM_offset_0_alias
	.size		__nv_reservedSMEM_offset_0_alias, 0, 64
	.other		__nv_reservedSMEM_offset_0_alias,@"STO_CUDA_RESERVED_SHARED STV_DEFAULT"
__nv_reservedSMEM_offset_0_alias:
	.zero		0
	.zero		64


//--------------------- .nv.constant0._Z13reduce_sum_v8PfS_i --------------------------
	.section	.nv.constant0._Z13reduce_sum_v8PfS_i,"a",@progbits
	.sectionflags	@""
	.align	4
.nv.constant0._Z13reduce_sum_v8PfS_i:
	.zero		916


//--------------------- SYMBOLS --------------------------

	.type		.nv.reservedSmem.offset0,@object
	.size		.nv.reservedSmem.offset0,0x4
	.type		.nv.reservedSmem.cap,@object
	.size		.nv.reservedSmem.cap,0x4
